//
// Generated by NVIDIA NVVM Compiler
//
// Compiler Build ID: CL-36424714
// Cuda compilation tools, release 13.0, V13.0.88
// Based on NVVM 20.0.0
//

.version 9.0
.target sm_100
.address_size 64

	// .globl	_Z18cuda_mat_transposeiPfS_

.visible .entry _Z18cuda_mat_transposeiPfS_(
	.param .u32 _Z18cuda_mat_transposeiPfS__param_0,
	.param .u64 .ptr .align 1 _Z18cuda_mat_transposeiPfS__param_1,
	.param .u64 .ptr .align 1 _Z18cuda_mat_transposeiPfS__param_2
)
{
	.reg .pred 	%p<2>;
	.reg .b32 	%r<13>;
	.reg .b32 	%f<2>;
	.reg .b64 	%rd<9>;

	ld.param.u32 	%r3, [_Z18cuda_mat_transposeiPfS__param_0];
	ld.param.u64 	%rd1, [_Z18cuda_mat_transposeiPfS__param_1];
	ld.param.u64 	%rd2, [_Z18cuda_mat_transposeiPfS__param_2];
	mov.u32 	%r4, %ntid.x;
	mov.u32 	%r5, %ctaid.x;
	mov.u32 	%r6, %tid.x;
	mad.lo.s32 	%r1, %r4, %r5, %r6;
	mov.u32 	%r7, %ntid.y;
	mov.u32 	%r8, %ctaid.y;
	mov.u32 	%r9, %tid.y;
	mad.lo.s32 	%r2, %r7, %r8, %r9;
	max.s32 	%r10, %r2, %r1;
	setp.ge.s32 	%p1, %r10, %r3;
	@%p1 bra 	$L__BB0_2;
	cvta.to.global.u64 	%rd3, %rd1;
	cvta.to.global.u64 	%rd4, %rd2;
	mad.lo.s32 	%r11, %r2, %r3, %r1;
	mul.wide.s32 	%rd5, %r11, 4;
	add.s64 	%rd6, %rd3, %rd5;
	ld.global.f32 	%f1, [%rd6];
	mad.lo.s32 	%r12, %r1, %r3, %r2;
	mul.wide.s32 	%rd7, %r12, 4;
	add.s64 	%rd8, %rd4, %rd7;
	st.global.f32 	[%rd8], %f1;
$L__BB0_2:
	ret;

}


// ===== COMPILED SASS (sm_100) =====

	.target	sm_100

	.elftype	@"ET_EXEC"


//--------------------- .note.nv.tkinfo           --------------------------
	.section	.note.nv.tkinfo,"",@"SHT_NOTE"
	.sectionflags	@"SHF_NOTE_NV_TKINFO"
	.tkinfo
        /*0018*/ 	.word	0x00000002
        /*0030*/ 	.string	""
        /*0030*/ 	.string	"ptxas"
        /*0030*/ 	.string	"Cuda compilation tools, release 13.0, V13.0.88"
        /*0030*/ 	.string	"Build cuda_13.0.r13.0/compiler.36424714_0"
        /*0030*/ 	.string	"-arch sm_100 -m 64 "



//--------------------- .note.nv.cuinfo           --------------------------
	.section	.note.nv.cuinfo,"",@"SHT_NOTE"
	.sectionflags	@"SHF_NOTE_NV_CUINFO"
        /*0018*/ 	.short	0x0002
        /*001a*/ 	.short	0x0064
        /*001c*/ 	.short	0x0082
	.zero		2


//--------------------- .nv.info                  --------------------------
	.section	.nv.info,"",@"SHT_CUDA_INFO"
	.align	4


	//----- nvinfo : EIATTR_REGCOUNT
	.align		4
        /*0000*/ 	.byte	0x04, 0x2f
        /*0002*/ 	.short	(.L_1 - .L_0)
	.align		4
.L_0:
        /*0004*/ 	.word	index@(_Z18cuda_mat_transposeiPfS_)
        /*0008*/ 	.word	0x0000000a


	//----- nvinfo : EIATTR_FRAME_SIZE
	.align		4
.L_1:
        /*000c*/ 	.byte	0x04, 0x11
        /*000e*/ 	.short	(.L_3 - .L_2)
	.align		4
.L_2:
        /*0010*/ 	.word	index@(_Z18cuda_mat_transposeiPfS_)
        /*0014*/ 	.word	0x00000000


	//----- nvinfo : EIATTR_MIN_STACK_SIZE
	.align		4
.L_3:
        /*0018*/ 	.byte	0x04, 0x12
        /*001a*/ 	.short	(.L_5 - .L_4)
	.align		4
.L_4:
        /*001c*/ 	.word	index@(_Z18cuda_mat_transposeiPfS_)
        /*0020*/ 	.word	0x00000000
.L_5:


//--------------------- .nv.compat                --------------------------
	.section	.nv.compat,"",@"SHT_CUDA_COMPAT_INFO"
	.align	4
        /*0000*/ 	.byte	0x02, 0x09, 0x00, 0x00, 0x02, 0x02, 0x01, 0x00, 0x02, 0x05, 0x05, 0x00, 0x03, 0x07, 0x01, 0x01
        /*0010*/ 	.byte	0x02, 0x03, 0x00, 0x00, 0x02, 0x06, 0x01, 0x00, 0x04, 0x0b, 0x08, 0x00, 0x09, 0x00, 0x00, 0x00
        /*0020*/ 	.byte	0x00, 0x00, 0x00, 0x00


//--------------------- .nv.info._Z18cuda_mat_transposeiPfS_ --------------------------
	.section	.nv.info._Z18cuda_mat_transposeiPfS_,"",@"SHT_CUDA_INFO"
	.sectionflags	@""
	.align	4


	//----- nvinfo : EIATTR_CUDA_API_VERSION
	.align		4
        /*0000*/ 	.byte	0x04, 0x37
        /*0002*/ 	.short	(.L_7 - .L_6)
.L_6:
        /*0004*/ 	.word	0x00000082


	//----- nvinfo : EIATTR_KPARAM_INFO
	.align		4
.L_7:
        /*0008*/ 	.byte	0x04, 0x17
        /*000a*/ 	.short	(.L_9 - .L_8)
.L_8:
        /*000c*/ 	.word	0x00000000
        /*0010*/ 	.short	0x0002
        /*0012*/ 	.short	0x0010
        /*0014*/ 	.byte	0x00, 0xf5, 0x21, 0x00


	//----- nvinfo : EIATTR_KPARAM_INFO
	.align		4
.L_9:
        /*0018*/ 	.byte	0x04, 0x17
        /*001a*/ 	.short	(.L_11 - .L_10)
.L_10:
        /*001c*/ 	.word	0x00000000
        /*0020*/ 	.short	0x0001
        /*0022*/ 	.short	0x0008
        /*0024*/ 	.byte	0x00, 0xf5, 0x21, 0x00


	//----- nvinfo : EIATTR_KPARAM_INFO
	.align		4
.L_11:
        /*0028*/ 	.byte	0x04, 0x17
        /*002a*/ 	.short	(.L_13 - .L_12)
.L_12:
        /*002c*/ 	.word	0x00000000
        /*0030*/ 	.short	0x0000
        /*0032*/ 	.short	0x0000
        /*0034*/ 	.byte	0x00, 0xf0, 0x11, 0x00


	//----- nvinfo : EIATTR_SPARSE_MMA_MASK
	.align		4
.L_13:
        /*0038*/ 	.byte	0x03, 0x50
        /*003a*/ 	.short	0x0000


	//----- nvinfo : EIATTR_MAXREG_COUNT
	.align		4
        /*003c*/ 	.byte	0x03, 0x1b
        /*003e*/ 	.short	0x00ff


	//----- nvinfo : EIATTR_MERCURY_ISA_VERSION
	.align		4
        /*0040*/ 	.byte	0x03, 0x5f
        /*0042*/ 	.short	0x0101


	//----- nvinfo : EIATTR_VRC_CTA_INIT_COUNT
	.align		4
        /*0044*/ 	.byte	0x02, 0x4a
	.zero		1
	.zero		1


	//----- nvinfo : EIATTR_EXIT_INSTR_OFFSETS
	.align		4
        /*0048*/ 	.byte	0x04, 0x1c
        /*004a*/ 	.short	(.L_15 - .L_14)


	//   ....[0]....
.L_14:
        /*004c*/ 	.word	0x000000c0


	//   ....[1]....
        /*0050*/ 	.word	0x00000160


	//----- nvinfo : EIATTR_CBANK_PARAM_SIZE
	.align		4
.L_15:
        /*0054*/ 	.byte	0x03, 0x19
        /*0056*/ 	.short	0x0018


	//----- nvinfo : EIATTR_PARAM_CBANK
	.align		4
        /*0058*/ 	.byte	0x04, 0x0a
        /*005a*/ 	.short	(.L_17 - .L_16)
	.align		4
.L_16:
        /*005c*/ 	.word	index@(.nv.constant0._Z18cuda_mat_transposeiPfS_)
        /*0060*/ 	.short	0x0380
        /*0062*/ 	.short	0x0018


	//----- nvinfo : EIATTR_SW_WAR
	.align		4
.L_17:
        /*0064*/ 	.byte	0x04, 0x36
        /*0066*/ 	.short	(.L_19 - .L_18)
.L_18:
        /*0068*/ 	.word	0x00000008
.L_19:


//--------------------- .nv.callgraph             --------------------------
	.section	.nv.callgraph,"",@"SHT_CUDA_CALLGRAPH"
	.align	4
	.sectionentsize	8
	.align		4
        /*0000*/ 	.word	0x00000000
	.align		4
        /*0004*/ 	.word	0xffffffff
	.align		4
        /*0008*/ 	.word	0x00000000
	.align		4
        /*000c*/ 	.word	0xfffffffe
	.align		4
        /*0010*/ 	.word	0x00000000
	.align		4
        /*0014*/ 	.word	0xfffffffd
	.align		4
        /*0018*/ 	.word	0x00000000
	.align		4
        /*001c*/ 	.word	0xfffffffc


//--------------------- .text._Z18cuda_mat_transposeiPfS_ --------------------------
	.section	.text._Z18cuda_mat_transposeiPfS_,"ax",@progbits
	.align	128
        .global         _Z18cuda_mat_transposeiPfS_
        .type           _Z18cuda_mat_transposeiPfS_,@function
        .size           _Z18cuda_mat_transposeiPfS_,(.L_x_1 - _Z18cuda_mat_transposeiPfS_)
        .other          _Z18cuda_mat_transposeiPfS_,@"STO_CUDA_ENTRY STV_DEFAULT"
_Z18cuda_mat_transposeiPfS_:
.text._Z18cuda_mat_transposeiPfS_:
[----:B------:R-:W-:Y:S01]  /*0000*/  LDC R1, c[0x0][0x37c] ;  /* 0x0000df00ff017b82 */ /* 0x000fe20000000800 */
[----:B------:R-:W0:Y:S01]  /*0010*/  S2R R0, SR_CTAID.X ;  /* 0x0000000000007919 */ /* 0x000e220000002500 */
[----:B------:R-:W0:Y:S01]  /*0020*/  LDCU UR4, c[0x0][0x360] ;  /* 0x00006c00ff0477ac */ /* 0x000e220008000800 */
[----:B------:R-:W0:Y:S01]  /*0030*/  S2R R3, SR_TID.X ;  /* 0x0000000000037919 */ /* 0x000e220000002100 */
[----:B------:R-:W1:Y:S01]  /*0040*/  LDCU UR5, c[0x0][0x364] ;  /* 0x00006c80ff0577ac */ /* 0x000e620008000800 */
[----:B------:R-:W1:Y:S01]  /*0050*/  S2R R7, SR_CTAID.Y ;  /* 0x0000000000077919 */ /* 0x000e620000002600 */
[----:B------:R-:W2:Y:S01]  /*0060*/  LDCU UR6, c[0x0][0x380] ;  /* 0x00007000ff0677ac */ /* 0x000ea20008000800 */
[----:B------:R-:W1:Y:S01]  /*0070*/  S2R R2, SR_TID.Y ;  /* 0x0000000000027919 */ /* 0x000e620000002200 */
[----:B0-----:R-:W-:Y:S02]  /*0080*/  IMAD R0, R0, UR4, R3 ;  /* 0x0000000400007c24 */ /* 0x001fe4000f8e0203 */
[----:B-1----:R-:W-:-:S05]  /*0090*/  IMAD R7, R7, UR5, R2 ;  /* 0x0000000507077c24 */ /* 0x002fca000f8e0202 */
[----:B------:R-:W-:-:S04]  /*00a0*/  VIMNMX R2, PT, PT, R0, R7, !PT ;  /* 0x0000000700027248 */ /* 0x000fc80007fe0100 */
[----:B--2---:R-:W-:-:S13]  /*00b0*/  ISETP.GE.AND P0, PT, R2, UR6, PT ;  /* 0x0000000602007c0c */ /* 0x004fda000bf06270 */
[----:B------:R-:W-:Y:S05]  /*00c0*/  @P0 EXIT ;  /* 0x000000000000094d */ /* 0x000fea0003800000 */
[----:B------:R-:W0:Y:S01]  /*00d0*/  LDC.64 R2, c[0x0][0x388] ;  /* 0x0000e200ff027b82 */ /* 0x000e220000000a00 */
[----:B------:R-:W1:Y:S01]  /*00e0*/  LDCU.64 UR4, c[0x0][0x358] ;  /* 0x00006b00ff0477ac */ /* 0x000e620008000a00 */
[----:B------:R-:W-:-:S04]  /*00f0*/  IMAD R5, R7, UR6, R0 ;  /* 0x0000000607057c24 */ /* 0x000fc8000f8e0200 */
[----:B0-----:R-:W-:Y:S02]  /*0100*/  IMAD.WIDE R2, R5, 0x4, R2 ;  /* 0x0000000405027825 */ /* 0x001fe400078e0202 */
[----:B------:R-:W0:Y:S04]  /*0110*/  LDC.64 R4, c[0x0][0x390] ;  /* 0x0000e400ff047b82 */ /* 0x000e280000000a00 */
[----:B-1----:R-:W2:Y:S01]  /*0120*/  LDG.E R3, desc[UR4][R2.64] ;  /* 0x0000000402037981 */ /* 0x002ea2000c1e1900 */
[----:B------:R-:W-:-:S04]  /*0130*/  IMAD R7, R0, UR6, R7 ;  /* 0x0000000600077c24 */ /* 0x000fc8000f8e0207 */
[----:B0-----:R-:W-:-:S05]  /*0140*/  IMAD.WIDE R4, R7, 0x4, R4 ;  /* 0x0000000407047825 */ /* 0x001fca00078e0204 */
[----:B--2---:R-:W-:Y:S01]  /*0150*/  STG.E desc[UR4][R4.64], R3 ;  /* 0x0000000304007986 */ /* 0x004fe2000c101904 */
[----:B------:R-:W-:Y:S05]  /*0160*/  EXIT ;  /* 0x000000000000794d */ /* 0x000fea0003800000 */
.L_x_0:
[----:B------:R-:W-:-:S00]  /*0170*/  BRA `(.L_x_0) ;  /* 0xfffffffc00fc7947 */ /* 0x000fc0000383ffff */
[----:B------:R-:W-:-:S00]  /*0180*/  NOP ;  /* 0x0000000000007918 */ /* 0x000fc00000000000 */
[----:B------:R-:W-:-:S00]  /*0190*/  NOP ;  /* 0x0000000000007918 */ /* 0x000fc00000000000 */
[----:B------:R-:W-:-:S00]  /*01a0*/  NOP ;  /* 0x0000000000007918 */ /* 0x000fc00000000000 */
[----:B------:R-:W-:-:S00]  /*01b0*/  NOP ;  /* 0x0000000000007918 */ /* 0x000fc00000000000 */
[----:B------:R-:W-:-:S00]  /*01c0*/  NOP ;  /* 0x0000000000007918 */ /* 0x000fc00000000000 */
[----:B------:R-:W-:-:S00]  /*01d0*/  NOP ;  /* 0x0000000000007918 */ /* 0x000fc00000000000 */
[----:B------:R-:W-:-:S00]  /*01e0*/  NOP ;  /* 0x0000000000007918 */ /* 0x000fc00000000000 */
[----:B------:R-:W-:-:S00]  /*01f0*/  NOP ;  /* 0x0000000000007918 */ /* 0x000fc00000000000 */
.L_x_1:


//--------------------- .nv.shared.reserved.0     --------------------------
	.section	.nv.shared.reserved.0,"aw",@nobits
	.weak		__nv_reservedSMEM_offset_0_alias
	.size		__nv_reservedSMEM_offset_0_alias, 0, 64
	.other		__nv_reservedSMEM_offset_0_alias,@"STO_CUDA_RESERVED_SHARED STV_DEFAULT"
__nv_reservedSMEM_offset_0_alias:
	.zero		0
	.zero		64


//--------------------- .nv.constant0._Z18cuda_mat_transposeiPfS_ --------------------------
	.section	.nv.constant0._Z18cuda_mat_transposeiPfS_,"a",@progbits
	.sectionflags	@""
	.align	4
.nv.constant0._Z18cuda_mat_transposeiPfS_:
	.zero		920


//--------------------- SYMBOLS --------------------------

	.type		.nv.reservedSmem.offset0,@object
	.size		.nv.reservedSmem.offset0,0x4
